//
// Generated by NVIDIA NVVM Compiler
//
// Compiler Build ID: CL-36424714
// Cuda compilation tools, release 13.0, V13.0.88
// Based on NVVM 20.0.0
//

.version 9.0
.target sm_100
.address_size 64

	// .globl	_Z12histo_kernelPhPj
.extern .func  (.param .b32 func_retval0) vprintf
(
	.param .b64 vprintf_param_0,
	.param .b64 vprintf_param_1
)
;
.global .align 1 .b8 $str[3] = {37, 100};

.visible .entry _Z12histo_kernelPhPj(
	.param .u64 .ptr .align 1 _Z12histo_kernelPhPj_param_0,
	.param .u64 .ptr .align 1 _Z12histo_kernelPhPj_param_1
)
{
	.local .align 8 .b8 	__local_depot0[8];
	.reg .b64 	%SP;
	.reg .b64 	%SPL;
	.reg .pred 	%p<2>;
	.reg .b16 	%rs<4>;
	.reg .b32 	%r<9>;
	.reg .b64 	%rd<14>;

	mov.u64 	%SPL, __local_depot0;
	cvta.local.u64 	%SP, %SPL;
	ld.param.u64 	%rd1, [_Z12histo_kernelPhPj_param_0];
	ld.param.u64 	%rd2, [_Z12histo_kernelPhPj_param_1];
	mov.u32 	%r2, %ctaid.x;
	mov.u32 	%r3, %ntid.x;
	mov.u32 	%r4, %tid.x;
	mad.lo.s32 	%r1, %r2, %r3, %r4;
	setp.gt.s32 	%p1, %r1, 7;
	@%p1 bra 	$L__BB0_2;
	add.u64 	%rd3, %SP, 0;
	add.u64 	%rd4, %SPL, 0;
	cvta.to.global.u64 	%rd5, %rd1;
	cvta.to.global.u64 	%rd6, %rd2;
	cvt.s64.s32 	%rd7, %r1;
	add.s64 	%rd8, %rd5, %rd7;
	ld.global.u8 	%rs1, [%rd8];
	and.b16  	%rs2, %rs1, 7;
	cvt.u32.u16 	%r5, %rs2;
	st.local.u32 	[%rd4], %r5;
	mov.u64 	%rd9, $str;
	cvta.global.u64 	%rd10, %rd9;
	{ // callseq 0, 0
	.param .b64 param0;
	st.param.b64 	[param0], %rd10;
	.param .b64 param1;
	st.param.b64 	[param1], %rd3;
	.param .b32 retval0;
	call.uni (retval0), 
	vprintf, 
	(
	param0, 
	param1
	);
	ld.param.b32 	%r6, [retval0];
	} // callseq 0
	shl.b16 	%rs3, %rs1, 2;
	cvt.u64.u16 	%rd11, %rs3;
	and.b64  	%rd12, %rd11, 28;
	add.s64 	%rd13, %rd6, %rd12;
	atom.global.add.u32 	%r8, [%rd13], 1;
$L__BB0_2:
	ret;

}


// ===== COMPILED SASS (sm_100) =====

	.target	sm_100

	.elftype	@"ET_EXEC"


//--------------------- .note.nv.tkinfo           --------------------------
	.section	.note.nv.tkinfo,"",@"SHT_NOTE"
	.sectionflags	@"SHF_NOTE_NV_TKINFO"
	.tkinfo
        /*0018*/ 	.word	0x00000002
        /*0030*/ 	.string	""
        /*0030*/ 	.string	"ptxas"
        /*0030*/ 	.string	"Cuda compilation tools, release 13.0, V13.0.88"
        /*0030*/ 	.string	"Build cuda_13.0.r13.0/compiler.36424714_0"
        /*0030*/ 	.string	"-arch sm_100 -m 64 "



//--------------------- .note.nv.cuinfo           --------------------------
	.section	.note.nv.cuinfo,"",@"SHT_NOTE"
	.sectionflags	@"SHF_NOTE_NV_CUINFO"
        /*0018*/ 	.short	0x0002
        /*001a*/ 	.short	0x0064
        /*001c*/ 	.short	0x0082
	.zero		2


//--------------------- .nv.info                  --------------------------
	.section	.nv.info,"",@"SHT_CUDA_INFO"
	.align	4


	//----- nvinfo : EIATTR_REGCOUNT
	.align		4
        /*0000*/ 	.byte	0x04, 0x2f
        /*0002*/ 	.short	(.L_2 - .L_1)
	.align		4
.L_1:
        /*0004*/ 	.word	index@(_Z12histo_kernelPhPj)
        /*0008*/ 	.word	0x00000018


	//----- nvinfo : EIATTR_FRAME_SIZE
	.align		4
.L_2:
        /*000c*/ 	.byte	0x04, 0x11
        /*000e*/ 	.short	(.L_4 - .L_3)
	.align		4
.L_3:
        /*0010*/ 	.word	index@(_Z12histo_kernelPhPj)
        /*0014*/ 	.word	0x00000008


	//----- nvinfo : EIATTR_MIN_STACK_SIZE
	.align		4
.L_4:
        /*0018*/ 	.byte	0x04, 0x12
        /*001a*/ 	.short	(.L_6 - .L_5)
	.align		4
.L_5:
        /*001c*/ 	.word	index@(_Z12histo_kernelPhPj)
        /*0020*/ 	.word	0x00000008
.L_6:


//--------------------- .nv.compat                --------------------------
	.section	.nv.compat,"",@"SHT_CUDA_COMPAT_INFO"
	.align	4
        /*0000*/ 	.byte	0x02, 0x09, 0x00, 0x00, 0x02, 0x02, 0x01, 0x00, 0x02, 0x05, 0x05, 0x00, 0x03, 0x07, 0x01, 0x01
        /*0010*/ 	.byte	0x02, 0x03, 0x00, 0x00, 0x02, 0x06, 0x01, 0x00, 0x04, 0x0b, 0x08, 0x00, 0x09, 0x00, 0x00, 0x00
        /*0020*/ 	.byte	0x00, 0x00, 0x00, 0x00


//--------------------- .nv.info._Z12histo_kernelPhPj --------------------------
	.section	.nv.info._Z12histo_kernelPhPj,"",@"SHT_CUDA_INFO"
	.sectionflags	@""
	.align	4


	//----- nvinfo : EIATTR_CUDA_API_VERSION
	.align		4
        /*0000*/ 	.byte	0x04, 0x37
        /*0002*/ 	.short	(.L_8 - .L_7)
.L_7:
        /*0004*/ 	.word	0x00000082


	//----- nvinfo : EIATTR_KPARAM_INFO
	.align		4
.L_8:
        /*0008*/ 	.byte	0x04, 0x17
        /*000a*/ 	.short	(.L_10 - .L_9)
.L_9:
        /*000c*/ 	.word	0x00000000
        /*0010*/ 	.short	0x0001
        /*0012*/ 	.short	0x0008
        /*0014*/ 	.byte	0x00, 0xf5, 0x21, 0x00


	//----- nvinfo : EIATTR_KPARAM_INFO
	.align		4
.L_10:
        /*0018*/ 	.byte	0x04, 0x17
        /*001a*/ 	.short	(.L_12 - .L_11)
.L_11:
        /*001c*/ 	.word	0x00000000
        /*0020*/ 	.short	0x0000
        /*0022*/ 	.short	0x0000
        /*0024*/ 	.byte	0x00, 0xf5, 0x21, 0x00


	//----- nvinfo : EIATTR_SPARSE_MMA_MASK
	.align		4
.L_12:
        /*0028*/ 	.byte	0x03, 0x50
        /*002a*/ 	.short	0x0000


	//----- nvinfo : EIATTR_MAXREG_COUNT
	.align		4
        /*002c*/ 	.byte	0x03, 0x1b
        /*002e*/ 	.short	0x00ff


	//----- nvinfo : EIATTR_EXTERNS
	.align		4
        /*0030*/ 	.byte	0x04, 0x0f
        /*0032*/ 	.short	(.L_14 - .L_13)


	//   ....[0]....
	.align		4
.L_13:
        /*0034*/ 	.word	index@(vprintf)


	//----- nvinfo : EIATTR_MERCURY_ISA_VERSION
	.align		4
.L_14:
        /*0038*/ 	.byte	0x03, 0x5f
        /*003a*/ 	.short	0x0101


	//----- nvinfo : EIATTR_VRC_CTA_INIT_COUNT
	.align		4
        /*003c*/ 	.byte	0x02, 0x4a
	.zero		1
	.zero		1


	//----- nvinfo : EIATTR_SYSCALL_OFFSETS
	.align		4
        /*0040*/ 	.byte	0x04, 0x46
        /*0042*/ 	.short	(.L_16 - .L_15)


	//   ....[0]....
.L_15:
        /*0044*/ 	.word	0x00000190


	//----- nvinfo : EIATTR_EXIT_INSTR_OFFSETS
	.align		4
.L_16:
        /*0048*/ 	.byte	0x04, 0x1c
        /*004a*/ 	.short	(.L_18 - .L_17)


	//   ....[0]....
.L_17:
        /*004c*/ 	.word	0x000000b0


	//   ....[1]....
        /*0050*/ 	.word	0x00000210


	//----- nvinfo : EIATTR_CRS_STACK_SIZE
	.align		4
.L_18:
        /*0054*/ 	.byte	0x04, 0x1e
        /*0056*/ 	.short	(.L_20 - .L_19)
.L_19:
        /*0058*/ 	.word	0x00000000


	//----- nvinfo : EIATTR_CBANK_PARAM_SIZE
	.align		4
.L_20:
        /*005c*/ 	.byte	0x03, 0x19
        /*005e*/ 	.short	0x0010


	//----- nvinfo : EIATTR_PARAM_CBANK
	.align		4
        /*0060*/ 	.byte	0x04, 0x0a
        /*0062*/ 	.short	(.L_22 - .L_21)
	.align		4
.L_21:
        /*0064*/ 	.word	index@(.nv.constant0._Z12histo_kernelPhPj)
        /*0068*/ 	.short	0x0380
        /*006a*/ 	.short	0x0010


	//----- nvinfo : EIATTR_SW_WAR
	.align		4
.L_22:
        /*006c*/ 	.byte	0x04, 0x36
        /*006e*/ 	.short	(.L_24 - .L_23)
.L_23:
        /*0070*/ 	.word	0x00000008
.L_24:


//--------------------- .nv.callgraph             --------------------------
	.section	.nv.callgraph,"",@"SHT_CUDA_CALLGRAPH"
	.align	4
	.sectionentsize	8
	.align		4
        /*0000*/ 	.word	0x00000000
	.align		4
        /*0004*/ 	.word	0xffffffff
	.align		4
        /*0008*/ 	.word	index@(_Z12histo_kernelPhPj)
	.align		4
        /*000c*/ 	.word	index@(vprintf)
	.align		4
        /*0010*/ 	.word	0x00000000
	.align		4
        /*0014*/ 	.word	0xfffffffe
	.align		4
        /*0018*/ 	.word	0x00000000
	.align		4
        /*001c*/ 	.word	0xfffffffd
	.align		4
        /*0020*/ 	.word	0x00000000
	.align		4
        /*0024*/ 	.word	0xfffffffc


//--------------------- .nv.constant4             --------------------------
	.section	.nv.constant4,"a",@progbits
	.align	8
	.align		8
.nv.constant4:
        /*0000*/ 	.dword	vprintf
	.align		8
        /*0008*/ 	.dword	$str


//--------------------- .text._Z12histo_kernelPhPj --------------------------
	.section	.text._Z12histo_kernelPhPj,"ax",@progbits
	.align	128
        .global         _Z12histo_kernelPhPj
        .type           _Z12histo_kernelPhPj,@function
        .size           _Z12histo_kernelPhPj,(.L_x_2 - _Z12histo_kernelPhPj)
        .other          _Z12histo_kernelPhPj,@"STO_CUDA_ENTRY STV_DEFAULT"
_Z12histo_kernelPhPj:
.text._Z12histo_kernelPhPj:
[----:B------:R-:W0:Y:S01]  /*0000*/  LDC R1, c[0x0][0x37c] ;  /* 0x0000df00ff017b82 */ /* 0x000e220000000800 */
[----:B------:R-:W1:Y:S01]  /*0010*/  S2R R3, SR_TID.X ;  /* 0x0000000000037919 */ /* 0x000e620000002100 */
[----:B------:R-:W2:Y:S06]  /*0020*/  LDCU UR5, c[0x0][0x2fc] ;  /* 0x00005f80ff0577ac */ /* 0x000eac0008000800 */
[----:B------:R-:W1:Y:S01]  /*0030*/  S2UR UR6, SR_CTAID.X ;  /* 0x00000000000679c3 */ /* 0x000e620000002500 */
[----:B0-----:R-:W-:Y:S01]  /*0040*/  VIADD R1, R1, 0xfffffff8 ;  /* 0xfffffff801017836 */ /* 0x001fe20000000000 */
[----:B------:R-:W0:Y:S06]  /*0050*/  LDCU UR4, c[0x0][0x2f8] ;  /* 0x00005f00ff0477ac */ /* 0x000e2c0008000800 */
[----:B------:R-:W1:Y:S01]  /*0060*/  LDC R0, c[0x0][0x360] ;  /* 0x0000d800ff007b82 */ /* 0x000e620000000800 */
[----:B0-----:R-:W-:-:S05]  /*0070*/  IADD3 R6, P1, PT, R1, UR4, RZ ;  /* 0x0000000401067c10 */ /* 0x001fca000ff3e0ff */
[----:B--2---:R-:W-:Y:S02]  /*0080*/  IMAD.X R7, RZ, RZ, UR5, P1 ;  /* 0x00000005ff077e24 */ /* 0x004fe400088e06ff */
[----:B-1----:R-:W-:-:S05]  /*0090*/  IMAD R0, R0, UR6, R3 ;  /* 0x0000000600007c24 */ /* 0x002fca000f8e0203 */
[----:B------:R-:W-:-:S13]  /*00a0*/  ISETP.GT.AND P0, PT, R0, 0x7, PT ;  /* 0x000000070000780c */ /* 0x000fda0003f04270 */
[----:B------:R-:W-:Y:S05]  /*00b0*/  @P0 EXIT ;  /* 0x000000000000094d */ /* 0x000fea0003800000 */
[----:B------:R-:W0:Y:S01]  /*00c0*/  LDCU.64 UR4, c[0x0][0x380] ;  /* 0x00007000ff0477ac */ /* 0x000e220008000a00 */
[----:B------:R-:W1:Y:S01]  /*00d0*/  LDCU.64 UR36, c[0x0][0x358] ;  /* 0x00006b00ff2477ac */ /* 0x000e620008000a00 */
[----:B0-----:R-:W-:-:S04]  /*00e0*/  IADD3 R8, P0, PT, R0, UR4, RZ ;  /* 0x0000000400087c10 */ /* 0x001fc8000ff1e0ff */
[----:B------:R-:W-:Y:S01]  /*00f0*/  LEA.HI.X.SX32 R9, R0, UR5, 0x1, P0 ;  /* 0x0000000500097c11 */ /* 0x000fe200080f0eff */
[----:B------:R-:W0:Y:S04]  /*0100*/  LDCU.64 UR4, c[0x4][0x8] ;  /* 0x01000100ff0477ac */ /* 0x000e280008000a00 */
[----:B-1----:R-:W2:Y:S01]  /*0110*/  LDG.E.U8 R16, desc[UR36][R8.64] ;  /* 0x0000002408107981 */ /* 0x002ea2000c1e1100 */
[----:B------:R-:W-:-:S06]  /*0120*/  MOV R2, 0x0 ;  /* 0x0000000000027802 */ /* 0x000fcc0000000f00 */
[----:B------:R-:W1:Y:S01]  /*0130*/  LDC.64 R2, c[0x4][R2] ;  /* 0x0100000002027b82 */ /* 0x000e620000000a00 */
[----:B0-----:R-:W-:Y:S02]  /*0140*/  IMAD.U32 R4, RZ, RZ, UR4 ;  /* 0x00000004ff047e24 */ /* 0x001fe4000f8e00ff */
[----:B------:R-:W-:Y:S01]  /*0150*/  IMAD.U32 R5, RZ, RZ, UR5 ;  /* 0x00000005ff057e24 */ /* 0x000fe2000f8e00ff */
[----:B--2---:R-:W-:-:S05]  /*0160*/  LOP3.LUT R0, R16, 0x7, RZ, 0xc0, !PT ;  /* 0x0000000710007812 */ /* 0x004fca00078ec0ff */
[----:B-1----:R0:W-:Y:S02]  /*0170*/  STL [R1], R0 ;  /* 0x0000000001007387 */ /* 0x0021e40000100800 */
[----:B------:R-:W-:-:S07]  /*0180*/  LEPC R20, `(.L_x_0) ;  /* 0x000000001014794e */ /* 0x000fce0000000000 */
[----:B0-----:R-:W-:Y:S05]  /*0190*/  CALL.ABS.NOINC R2 ;  /* 0x0000000002007343 */ /* 0x001fea0003c00000 */
.L_x_0:
[----:B------:R-:W0:Y:S01]  /*01a0*/  LDCU.64 UR4, c[0x0][0x388] ;  /* 0x00007100ff0477ac */ /* 0x000e220008000a00 */
[----:B------:R-:W-:Y:S02]  /*01b0*/  IMAD.SHL.U32 R16, R16, 0x4, RZ ;  /* 0x0000000410107824 */ /* 0x000fe400078e00ff */
[----:B------:R-:W-:-:S03]  /*01c0*/  IMAD.MOV.U32 R5, RZ, RZ, 0x1 ;  /* 0x00000001ff057424 */ /* 0x000fc600078e00ff */
[----:B------:R-:W-:-:S04]  /*01d0*/  LOP3.LUT R16, R16, 0x1c, RZ, 0xc0, !PT ;  /* 0x0000001c10107812 */ /* 0x000fc800078ec0ff */
[----:B0-----:R-:W-:-:S05]  /*01e0*/  IADD3 R2, P0, PT, R16, UR4, RZ ;  /* 0x0000000410027c10 */ /* 0x001fca000ff1e0ff */
[----:B------:R-:W-:-:S05]  /*01f0*/  IMAD.X R3, RZ, RZ, UR5, P0 ;  /* 0x00000005ff037e24 */ /* 0x000fca00080e06ff */
[----:B------:R-:W-:Y:S01]  /*0200*/  REDG.E.ADD.STRONG.GPU desc[UR36][R2.64], R5 ;  /* 0x000000050200798e */ /* 0x000fe2000c12e124 */
[----:B------:R-:W-:Y:S05]  /*0210*/  EXIT ;  /* 0x000000000000794d */ /* 0x000fea0003800000 */
.L_x_1:
[----:B------:R-:W-:-:S00]  /*0220*/  BRA `(.L_x_1) ;  /* 0xfffffffc00fc7947 */ /* 0x000fc0000383ffff */
[----:B------:R-:W-:-:S00]  /*0230*/  NOP ;  /* 0x0000000000007918 */ /* 0x000fc00000000000 */
        /* <DEDUP_REMOVED lines=12> */
.L_x_2:


//--------------------- .nv.global.init           --------------------------
	.section	.nv.global.init,"aw",@progbits
.nv.global.init:
	.type		$str,@object
	.size		$str,(.L_0 - $str)
$str:
        /*0000*/ 	.byte	0x25, 0x64, 0x00
.L_0:


//--------------------- .nv.shared.reserved.0     --------------------------
	.section	.nv.shared.reserved.0,"aw",@nobits
	.weak		__nv_reservedSMEM_offset_0_alias
	.size		__nv_reservedSMEM_offset_0_alias, 0, 64
	.other		__nv_reservedSMEM_offset_0_alias,@"STO_CUDA_RESERVED_SHARED STV_DEFAULT"
__nv_reservedSMEM_offset_0_alias:
	.zero		0
	.zero		64


//--------------------- .nv.constant0._Z12histo_kernelPhPj --------------------------
	.section	.nv.constant0._Z12histo_kernelPhPj,"a",@progbits
	.sectionflags	@""
	.align	4
.nv.constant0._Z12histo_kernelPhPj:
	.zero		912


//--------------------- SYMBOLS --------------------------

	.type		.nv.reservedSmem.offset0,@object
	.size		.nv.reservedSmem.offset0,0x4
	.type		vprintf,@function
